	.headerflags	@"EF_CUDA_TEXMODE_UNIFIED EF_CUDA_64BIT_ADDRESS EF_CUDA_ACCELERATORS EF_CUDA_SM90 EF_CUDA_VIRTUAL_SM(EF_CUDA_SM90)"
	.elftype	@"ET_EXEC"


//--------------------- .nv.info                  --------------------------
	.section	.nv.info,"",@"SHT_CUDA_INFO"
	.align	4


	//----- nvinfo : EIATTR_REGCOUNT
	.align		4
        /*0000*/ 	.byte	0x04, 0x2f
        /*0002*/ 	.short	(.L_3 - .L_2)
	.align		4
.L_2:
        /*0004*/ 	.word	index@(triton_poi_fused__native_batch_norm_legit_no_training_add_native_batch_norm_backward_relu_13)
        /*0008*/ 	.word	0x00000028


	//----- nvinfo : EIATTR_MIN_STACK_SIZE
	.align		4
.L_3:
        /*000c*/ 	.byte	0x04, 0x12
        /*000e*/ 	.short	(.L_5 - .L_4)
	.align		4
.L_4:
        /*0010*/ 	.word	index@(triton_poi_fused__native_batch_norm_legit_no_training_add_native_batch_norm_backward_relu_13)
        /*0014*/ 	.word	0x00000000


	//----- nvinfo : EIATTR_FRAME_SIZE
	.align		4
.L_5:
        /*0018*/ 	.byte	0x04, 0x11
        /*001a*/ 	.short	(.L_7 - .L_6)
	.align		4
.L_6:
        /*001c*/ 	.word	index@(triton_poi_fused__native_batch_norm_legit_no_training_add_native_batch_norm_backward_relu_13)
        /*0020*/ 	.word	0x00000000


	//----- nvinfo : EIATTR_MIN_STACK_SIZE
	.align		4
.L_7:
        /*0024*/ 	.byte	0x04, 0x12
        /*0026*/ 	.short	(.L_9 - .L_8)
	.align		4
.L_8:
        /*0028*/ 	.word	index@(triton_poi_fused__native_batch_norm_legit_no_training_add_native_batch_norm_backward_relu_13)
        /*002c*/ 	.word	0x00000000
.L_9:


//--------------------- .nv.info.triton_poi_fused__native_batch_norm_legit_no_training_add_native_batch_norm_backward_relu_13 --------------------------
	.section	.nv.info.triton_poi_fused__native_batch_norm_legit_no_training_add_native_batch_norm_backward_relu_13,"",@"SHT_CUDA_INFO"
	.sectionflags	@""
	.align	4


	//----- nvinfo : EIATTR_CUDA_API_VERSION
	.align		4
        /*0000*/ 	.byte	0x04, 0x37
        /*0002*/ 	.short	(.L_11 - .L_10)
.L_10:
        /*0004*/ 	.word	0x0000007c


	//----- nvinfo : EIATTR_KPARAM_INFO
	.align		4
.L_11:
        /*0008*/ 	.byte	0x04, 0x17
        /*000a*/ 	.short	(.L_13 - .L_12)
.L_12:
        /*000c*/ 	.word	0x00000000
        /*0010*/ 	.short	0x000b
        /*0012*/ 	.short	0x0058
        /*0014*/ 	.byte	0x00, 0xf0, 0x11, 0x00


	//----- nvinfo : EIATTR_KPARAM_INFO
	.align		4
.L_13:
        /*0018*/ 	.byte	0x04, 0x17
        /*001a*/ 	.short	(.L_15 - .L_14)
.L_14:
        /*001c*/ 	.word	0x00000000
        /*0020*/ 	.short	0x000a
        /*0022*/ 	.short	0x0050
        /*0024*/ 	.byte	0x00, 0xf4, 0x21, 0x00


	//----- nvinfo : EIATTR_KPARAM_INFO
	.align		4
.L_15:
        /*0028*/ 	.byte	0x04, 0x17
        /*002a*/ 	.short	(.L_17 - .L_16)
.L_16:
        /*002c*/ 	.word	0x00000000
        /*0030*/ 	.short	0x0009
        /*0032*/ 	.short	0x0048
        /*0034*/ 	.byte	0x00, 0xf4, 0x21, 0x00


	//----- nvinfo : EIATTR_KPARAM_INFO
	.align		4
.L_17:
        /*0038*/ 	.byte	0x04, 0x17
        /*003a*/ 	.short	(.L_19 - .L_18)
.L_18:
        /*003c*/ 	.word	0x00000000
        /*0040*/ 	.short	0x0008
        /*0042*/ 	.short	0x0040
        /*0044*/ 	.byte	0x00, 0xf4, 0x21, 0x00


	//----- nvinfo : EIATTR_KPARAM_INFO
	.align		4
.L_19:
        /*0048*/ 	.byte	0x04, 0x17
        /*004a*/ 	.short	(.L_21 - .L_20)
.L_20:
        /*004c*/ 	.word	0x00000000
        /*0050*/ 	.short	0x0007
        /*0052*/ 	.short	0x0038
        /*0054*/ 	.byte	0x00, 0xf4, 0x21, 0x00


	//----- nvinfo : EIATTR_KPARAM_INFO
	.align		4
.L_21:
        /*0058*/ 	.byte	0x04, 0x17
        /*005a*/ 	.short	(.L_23 - .L_22)
.L_22:
        /*005c*/ 	.word	0x00000000
        /*0060*/ 	.short	0x0006
        /*0062*/ 	.short	0x0030
        /*0064*/ 	.byte	0x00, 0xf4, 0x21, 0x00


	//----- nvinfo : EIATTR_KPARAM_INFO
	.align		4
.L_23:
        /*0068*/ 	.byte	0x04, 0x17
        /*006a*/ 	.short	(.L_25 - .L_24)
.L_24:
        /*006c*/ 	.word	0x00000000
        /*0070*/ 	.short	0x0005
        /*0072*/ 	.short	0x0028
        /*0074*/ 	.byte	0x00, 0xf4, 0x21, 0x00


	//----- nvinfo : EIATTR_KPARAM_INFO
	.align		4
.L_25:
        /*0078*/ 	.byte	0x04, 0x17
        /*007a*/ 	.short	(.L_27 - .L_26)
.L_26:
        /*007c*/ 	.word	0x00000000
        /*0080*/ 	.short	0x0004
        /*0082*/ 	.short	0x0020
        /*0084*/ 	.byte	0x00, 0xf4, 0x21, 0x00


	//----- nvinfo : EIATTR_KPARAM_INFO
	.align		4
.L_27:
        /*0088*/ 	.byte	0x04, 0x17
        /*008a*/ 	.short	(.L_29 - .L_28)
.L_28:
        /*008c*/ 	.word	0x00000000
        /*0090*/ 	.short	0x0003
        /*0092*/ 	.short	0x0018
        /*0094*/ 	.byte	0x00, 0xf4, 0x21, 0x00


	//----- nvinfo : EIATTR_KPARAM_INFO
	.align		4
.L_29:
        /*0098*/ 	.byte	0x04, 0x17
        /*009a*/ 	.short	(.L_31 - .L_30)
.L_30:
        /*009c*/ 	.word	0x00000000
        /*00a0*/ 	.short	0x0002
        /*00a2*/ 	.short	0x0010
        /*00a4*/ 	.byte	0x00, 0xf4, 0x21, 0x00


	//----- nvinfo : EIATTR_KPARAM_INFO
	.align		4
.L_31:
        /*00a8*/ 	.byte	0x04, 0x17
        /*00aa*/ 	.short	(.L_33 - .L_32)
.L_32:
        /*00ac*/ 	.word	0x00000000
        /*00b0*/ 	.short	0x0001
        /*00b2*/ 	.short	0x0008
        /*00b4*/ 	.byte	0x00, 0xf4, 0x21, 0x00


	//----- nvinfo : EIATTR_KPARAM_INFO
	.align		4
.L_33:
        /*00b8*/ 	.byte	0x04, 0x17
        /*00ba*/ 	.short	(.L_35 - .L_34)
.L_34:
        /*00bc*/ 	.word	0x00000000
        /*00c0*/ 	.short	0x0000
        /*00c2*/ 	.short	0x0000
        /*00c4*/ 	.byte	0x00, 0xf4, 0x21, 0x00


	//----- nvinfo : EIATTR_SPARSE_MMA_MASK
	.align		4
.L_35:
        /*00c8*/ 	.byte	0x03, 0x50
        /*00ca*/ 	.short	0x0000


	//----- nvinfo : EIATTR_MAXREG_COUNT
	.align		4
        /*00cc*/ 	.byte	0x03, 0x1b
        /*00ce*/ 	.short	0x00ff


	//----- nvinfo : EIATTR_EXIT_INSTR_OFFSETS
	.align		4
        /*00d0*/ 	.byte	0x04, 0x1c
        /*00d2*/ 	.short	(.L_37 - .L_36)


	//   ....[0]....
.L_36:
        /*00d4*/ 	.word	0x00000d90


	//----- nvinfo : EIATTR_REQNTID
	.align		4
.L_37:
        /*00d8*/ 	.byte	0x04, 0x10
        /*00da*/ 	.short	(.L_39 - .L_38)
.L_38:
        /*00dc*/ 	.word	0x00000080
        /*00e0*/ 	.word	0x00000001
        /*00e4*/ 	.word	0x00000001


	//----- nvinfo : EIATTR_CBANK_PARAM_SIZE
	.align		4
.L_39:
        /*00e8*/ 	.byte	0x03, 0x19
        /*00ea*/ 	.short	0x005c


	//----- nvinfo : EIATTR_PARAM_CBANK
	.align		4
        /*00ec*/ 	.byte	0x04, 0x0a
        /*00ee*/ 	.short	(.L_41 - .L_40)
	.align		4
.L_40:
        /*00f0*/ 	.word	index@(.nv.constant0.triton_poi_fused__native_batch_norm_legit_no_training_add_native_batch_norm_backward_relu_13)
        /*00f4*/ 	.short	0x0210
        /*00f6*/ 	.short	0x005c


	//----- nvinfo : EIATTR_SW_WAR
	.align		4
.L_41:
        /*00f8*/ 	.byte	0x04, 0x36
        /*00fa*/ 	.short	(.L_43 - .L_42)
.L_42:
        /*00fc*/ 	.word	0x00000008
.L_43:


//--------------------- .nv.callgraph             --------------------------
	.section	.nv.callgraph,"",@"SHT_CUDA_CALLGRAPH"
	.align	4
	.sectionentsize	8
	.align		4
        /*0000*/ 	.word	0x00000000
	.align		4
        /*0004*/ 	.word	0xffffffff
	.align		4
        /*0008*/ 	.word	0x00000000
	.align		4
        /*000c*/ 	.word	0xfffffffe
	.align		4
        /*0010*/ 	.word	0x00000000
	.align		4
        /*0014*/ 	.word	0xfffffffd
	.align		4
        /*0018*/ 	.word	0x00000000
	.align		4
        /*001c*/ 	.word	0xfffffffc


//--------------------- .nv.constant4             --------------------------
	.section	.nv.constant4,"a",@progbits
	.align	8
	.align		8
.nv.constant4:
        /*0000*/ 	.dword	_$_str
	.align		8
        /*0008*/ 	.dword	_$_str_$_2


//--------------------- .text.triton_poi_fused__native_batch_norm_legit_no_training_add_native_batch_norm_backward_relu_13 --------------------------
	.section	.text.triton_poi_fused__native_batch_norm_legit_no_training_add_native_batch_norm_backward_relu_13,"ax",@progbits
	.align	128
        .global         triton_poi_fused__native_batch_norm_legit_no_training_add_native_batch_norm_backward_relu_13
        .type           triton_poi_fused__native_batch_norm_legit_no_training_add_native_batch_norm_backward_relu_13,@function
        .size           triton_poi_fused__native_batch_norm_legit_no_training_add_native_batch_norm_backward_relu_13,(.L_x_1 - triton_poi_fused__native_batch_norm_legit_no_training_add_native_batch_norm_backward_relu_13)
        .other          triton_poi_fused__native_batch_norm_legit_no_training_add_native_batch_norm_backward_relu_13,@"STO_CUDA_ENTRY STV_DEFAULT"
triton_poi_fused__native_batch_norm_legit_no_training_add_native_batch_norm_backward_relu_13:
.text.triton_poi_fused__native_batch_norm_legit_no_training_add_native_batch_norm_backward_relu_13:
[----:B------:R-:W-:Y:S01]  /*0000*/  LDC R1, c[0x0][0x28] ;  /* 0x00000a00ff017b82 */ /* 0x000fe20000000800 */
[----:B------:R-:W1:Y:S07]  /*0010*/  S2R R0, SR_TID.X ;  /* 0x0000000000007919 */ /* 0x000e6e0000002100 */
[----:B------:R-:W2:Y:S01]  /*0020*/  LDC.64 R32, c[0x0][0x210] ;  /* 0x00008400ff207b82 */ /* 0x000ea20000000a00 */
[----:B------:R-:W-:Y:S01]  /*0030*/  ULDC.64 UR4, c[0x0][0x208] ;  /* 0x0000820000047ab9 */ /* 0x000fe20000000a00 */
[----:B------:R-:W3:Y:S06]  /*0040*/  S2R R3, SR_CTAID.X ;  /* 0x0000000000037919 */ /* 0x000eec0000002500 */
[----:B------:R-:W4:Y:S08]  /*0050*/  LDC.64 R36, c[0x0][0x218] ;  /* 0x00008600ff247b82 */ /* 0x000f300000000a00 */
[----:B------:R-:W5:Y:S08]  /*0060*/  LDC.64 R24, c[0x0][0x220] ;  /* 0x00008800ff187b82 */ /* 0x000f700000000a00 */
[----:B------:R-:W5:Y:S01]  /*0070*/  LDC.64 R34, c[0x0][0x228] ;  /* 0x00008a00ff227b82 */ /* 0x000f620000000a00 */
[----:B-1----:R-:W-:-:S04]  /*0080*/  SHF.L.U32 R0, R0, 0x2, RZ ;  /* 0x0000000200007819 */ /* 0x002fc800000006ff */
[----:B------:R-:W-:-:S04]  /*0090*/  LOP3.LUT R0, R0, 0x1fc, RZ, 0xc0, !PT ;  /* 0x000001fc00007812 */ /* 0x000fc800078ec0ff */
[----:B---3--:R-:W-:-:S05]  /*00a0*/  LEA R0, R3, R0, 0xa ;  /* 0x0000000003007211 */ /* 0x008fca00078e50ff */
[----:B--2---:R-:W-:-:S04]  /*00b0*/  IMAD.WIDE R32, R0, 0x4, R32 ;  /* 0x0000000400207825 */ /* 0x004fc800078e0220 */
[C---:B----4-:R-:W-:Y:S01]  /*00c0*/  IMAD.WIDE R36, R0.reuse, 0x4, R36 ;  /* 0x0000000400247825 */ /* 0x050fe200078e0224 */
[----:B------:R-:W2:Y:S04]  /*00d0*/  LDG.E.128 R4, desc[UR4][R32.64] ;  /* 0x0000000420047981 */ /* 0x000ea8000c1e1d00 */
[----:B------:R-:W2:Y:S04]  /*00e0*/  LDG.E.128 R8, desc[UR4][R36.64] ;  /* 0x0000000424087981 */ /* 0x000ea8000c1e1d00 */
[----:B------:R-:W3:Y:S04]  /*00f0*/  LDG.E.128 R12, desc[UR4][R32.64+0x800] ;  /* 0x00080004200c7981 */ /* 0x000ee8000c1e1d00 */
[----:B------:R-:W3:Y:S01]  /*0100*/  LDG.E.128 R16, desc[UR4][R36.64+0x800] ;  /* 0x0008000424107981 */ /* 0x000ee2000c1e1d00 */
[----:B-----5:R-:W-:-:S05]  /*0110*/  IMAD.WIDE R24, R0, 0x4, R24 ;  /* 0x0000000400187825 */ /* 0x020fca00078e0218 */
[----:B------:R-:W4:Y:S04]  /*0120*/  LDG.E.128 R20, desc[UR4][R24.64] ;  /* 0x0000000418147981 */ /* 0x000f28000c1e1d00 */
[----:B------:R-:W5:Y:S01]  /*0130*/  LDG.E.128 R24, desc[UR4][R24.64+0x800] ;  /* 0x0008000418187981 */ /* 0x000f62000c1e1d00 */
[----:B0-----:R-:W-:-:S04]  /*0140*/  IMAD.WIDE R34, R0, 0x4, R34 ;  /* 0x0000000400227825 */ /* 0x001fc800078e0222 */
[----:B--2---:R-:W-:Y:S01]  /*0150*/  FADD R29, R4, R8 ;  /* 0x00000008041d7221 */ /* 0x004fe20000000000 */
[----:B------:R-:W-:Y:S01]  /*0160*/  FADD R2, R5, R9 ;  /* 0x0000000905027221 */ /* 0x000fe20000000000 */
[----:B------:R-:W-:Y:S01]  /*0170*/  FADD R31, R6, R10 ;  /* 0x0000000a061f7221 */ /* 0x000fe20000000000 */
[----:B------:R-:W-:Y:S02]  /*0180*/  FADD R28, R7, R11 ;  /* 0x0000000b071c7221 */ /* 0x000fe40000000000 */
[----:B------:R-:W2:Y:S01]  /*0190*/  LDG.E.128 R4, desc[UR4][R34.64] ;  /* 0x0000000422047981 */ /* 0x000ea2000c1e1d00 */
[----:B---3--:R-:W-:Y:S01]  /*01a0*/  FADD R3, R12, R16 ;  /* 0x000000100c037221 */ /* 0x008fe20000000000 */
[----:B------:R-:W-:Y:S02]  /*01b0*/  FADD R16, R13, R17 ;  /* 0x000000110d107221 */ /* 0x000fe40000000000 */
[----:B------:R0:W3:Y:S01]  /*01c0*/  LDG.E.128 R8, desc[UR4][R34.64+0x800] ;  /* 0x0008000422087981 */ /* 0x0000e2000c1e1d00 */
[----:B------:R-:W1:Y:S01]  /*01d0*/  LDC.64 R12, c[0x0][0x230] ;  /* 0x00008c00ff0c7b82 */ /* 0x000e620000000a00 */
[----:B----4-:R-:W-:Y:S01]  /*01e0*/  FADD R28, R23, R28 ;  /* 0x0000001c171c7221 */ /* 0x010fe20000000000 */
[----:B------:R-:W-:Y:S01]  /*01f0*/  FADD R31, R22, R31 ;  /* 0x0000001f161f7221 */ /* 0x000fe20000000000 */
[----:B------:R-:W-:Y:S01]  /*0200*/  FADD R17, R14, R18 ;  /* 0x000000120e117221 */ /* 0x000fe20000000000 */
[----:B------:R-:W-:Y:S01]  /*0210*/  FADD R30, R15, R19 ;  /* 0x000000130f1e7221 */ /* 0x000fe20000000000 */
[----:B------:R-:W-:Y:S01]  /*0220*/  FADD R2, R21, R2 ;  /* 0x0000000215027221 */ /* 0x000fe20000000000 */
[----:B------:R-:W-:-:S02]  /*0230*/  FADD R29, R20, R29 ;  /* 0x0000001d141d7221 */ /* 0x000fc40000000000 */
[----:B0-----:R-:W0:Y:S01]  /*0240*/  LDC.64 R34, c[0x0][0x250] ;  /* 0x00009400ff227b82 */ /* 0x001e220000000a00 */
[----:B-----5:R-:W-:Y:S01]  /*0250*/  FADD R21, R26, R17 ;  /* 0x000000111a157221 */ /* 0x020fe20000000000 */
[----:B------:R-:W-:Y:S01]  /*0260*/  FADD R32, R25, R16 ;  /* 0x0000001019207221 */ /* 0x000fe20000000000 */
[----:B-1----:R-:W-:-:S05]  /*0270*/  IMAD.WIDE R22, R0, 0x4, R12 ;  /* 0x0000000400167825 */ /* 0x002fca00078e020c */
[----:B------:R-:W4:Y:S04]  /*0280*/  LDG.E.128 R12, desc[UR4][R22.64] ;  /* 0x00000004160c7981 */ /* 0x000f28000c1e1d00 */
[----:B------:R1:W5:Y:S02]  /*0290*/  LDG.E.128 R16, desc[UR4][R22.64+0x800] ;  /* 0x0008000416107981 */ /* 0x000364000c1e1d00 */
[----:B-1----:R-:W1:Y:S01]  /*02a0*/  LDC.64 R22, c[0x0][0x240] ;  /* 0x00009000ff167b82 */ /* 0x002e620000000a00 */
[----:B------:R-:W-:Y:S01]  /*02b0*/  FADD R30, R27, R30 ;  /* 0x0000001e1b1e7221 */ /* 0x000fe20000000000 */
[----:B------:R-:W-:Y:S01]  /*02c0*/  FADD R3, R24, R3 ;  /* 0x0000000318037221 */ /* 0x000fe20000000000 */
[----:B--2---:R-:W-:Y:S01]  /*02d0*/  FADD R26, R5, R2 ;  /* 0x00000002051a7221 */ /* 0x004fe20000000000 */
[----:B------:R-:W-:-:S04]  /*02e0*/  IMAD.HI R5, R0, 0x66666667, RZ ;  /* 0x6666666700057827 */ /* 0x000fc800078e02ff */
[----:B------:R-:W-:Y:S01]  /*02f0*/  FADD R25, R4, R29 ;  /* 0x0000001d04197221 */ /* 0x000fe20000000000 */
[----:B------:R-:W-:Y:S02]  /*0300*/  SHF.R.U32.HI R4, RZ, 0x1f, R5 ;  /* 0x0000001fff047819 */ /* 0x000fe40000011605 */
[----:B------:R-:W-:Y:S02]  /*0310*/  IADD3 R2, R0, 0x200, RZ ;  /* 0x0000020000027810 */ /* 0x000fe40007ffe0ff */
[----:B------:R-:W-:Y:S01]  /*0320*/  LEA.HI.SX32 R5, R5, R4, 0x1a ;  /* 0x0000000405057211 */ /* 0x000fe200078fd2ff */
[----:B------:R-:W-:Y:S02]  /*0330*/  FADD R31, R6, R31 ;  /* 0x0000001f061f7221 */ /* 0x000fe40000000000 */
[----:B------:R-:W-:-:S04]  /*0340*/  IMAD.HI R6, R2, 0x66666667, RZ ;  /* 0x6666666702067827 */ /* 0x000fc800078e02ff */
[----:B------:R-:W-:Y:S01]  /*0350*/  IMAD R20, R5, -0xa0, R0 ;  /* 0xffffff6005147824 */ /* 0x000fe200078e0200 */
[----:B------:R-:W-:-:S03]  /*0360*/  SHF.R.U32.HI R27, RZ, 0x1f, R6 ;  /* 0x0000001fff1b7819 */ /* 0x000fc60000011606 */
[----:B-1----:R-:W-:Y:S01]  /*0370*/  IMAD.WIDE R4, R20, 0x4, R22 ;  /* 0x0000000414047825 */ /* 0x002fe200078e0216 */
[----:B------:R-:W-:-:S03]  /*0380*/  LEA.HI.SX32 R27, R6, R27, 0x1a ;  /* 0x0000001b061b7211 */ /* 0x000fc600078fd2ff */
[----:B------:R-:W-:Y:S02]  /*0390*/  FADD R24, R7, R28 ;  /* 0x0000001c07187221 */ /* 0x000fe40000000000 */
[----:B------:R-:W2:Y:S01]  /*03a0*/  LDG.E.EL.128 R4, desc[UR4][R4.64] ;  /* 0x0000000404047981 */ /* 0x000ea2000c2e1d00 */
[----:B---3--:R-:W-:Y:S02]  /*03b0*/  FADD R28, R9, R32 ;  /* 0x00000020091c7221 */ /* 0x008fe40000000000 */
[----:B------:R-:W1:Y:S01]  /*03c0*/  LDC.64 R32, c[0x0][0x238] ;  /* 0x00008e00ff207b82 */ /* 0x000e620000000a00 */
[----:B------:R-:W-:Y:S02]  /*03d0*/  IMAD R2, R27, -0xa0, R2 ;  /* 0xffffff601b027824 */ /* 0x000fe400078e0202 */
[----:B------:R-:W-:Y:S01]  /*03e0*/  FADD R3, R8, R3 ;  /* 0x0000000308037221 */ /* 0x000fe20000000000 */
[----:B------:R-:W-:Y:S01]  /*03f0*/  FADD R8, R11, R30 ;  /* 0x0000001e0b087221 */ /* 0x000fe20000000000 */
[----:B------:R-:W-:Y:S01]  /*0400*/  FADD R27, R10, R21 ;  /* 0x000000150a1b7221 */ /* 0x000fe20000000000 */
[----:B----4-:R-:W-:Y:S01]  /*0410*/  FADD R30, R13, R26 ;  /* 0x0000001a0d1e7221 */ /* 0x010fe20000000000 */
[----:B------:R-:W-:Y:S01]  /*0420*/  FADD R29, R12, R25 ;  /* 0x000000190c1d7221 */ /* 0x000fe20000000000 */
[----:B------:R-:W-:Y:S01]  /*0430*/  FADD R24, R15, R24 ;  /* 0x000000180f187221 */ /* 0x000fe20000000000 */
[----:B------:R-:W-:Y:S01]  /*0440*/  FADD R21, R14, R31 ;  /* 0x0000001f0e157221 */ /* 0x000fe20000000000 */
[----:B-----5:R-:W-:Y:S01]  /*0450*/  FADD R26, R19, R8 ;  /* 0x00000008131a7221 */ /* 0x020fe20000000000 */
[----:B-1----:R-:W-:-:S04]  /*0460*/  IMAD.WIDE R10, R20, 0x4, R32 ;  /* 0x00000004140a7825 */ /* 0x002fc800078e0220 */
[----:B------:R-:W-:Y:S02]  /*0470*/  IMAD.WIDE R12, R2, 0x4, R32 ;  /* 0x00000004020c7825 */ /* 0x000fe400078e0220 */
[----:B------:R-:W3:Y:S04]  /*0480*/  LDG.E.EL.128 R8, desc[UR4][R10.64] ;  /* 0x000000040a087981 */ /* 0x000ee8000c2e1d00 */
[----:B------:R-:W4:Y:S01]  /*0490*/  LDG.E.EL.128 R12, desc[UR4][R12.64] ;  /* 0x000000040c0c7981 */ /* 0x000f22000c2e1d00 */
[----:B------:R-:W-:Y:S01]  /*04a0*/  FADD R25, R18, R27 ;  /* 0x0000001b12197221 */ /* 0x000fe20000000000 */
[----:B------:R-:W-:Y:S01]  /*04b0*/  FADD R28, R17, R28 ;  /* 0x0000001c111c7221 */ /* 0x000fe20000000000 */
[----:B--2---:R-:W-:-:S06]  /*04c0*/  FADD R31, R4, 9.9999997473787516356e-06 ;  /* 0x3727c5ac041f7421 */ /* 0x004fcc0000000000 */
[----:B------:R-:W1:Y:S01]  /*04d0*/  MUFU.SQRT R31, R31 ;  /* 0x0000001f001f7308 */ /* 0x000e620000002000 */
[----:B------:R-:W-:Y:S01]  /*04e0*/  FADD R4, R7, 9.9999997473787516356e-06 ;  /* 0x3727c5ac07047421 */ /* 0x000fe20000000000 */
[----:B------:R-:W-:Y:S01]  /*04f0*/  FADD R6, R6, 9.9999997473787516356e-06 ;  /* 0x3727c5ac06067421 */ /* 0x000fe20000000000 */
[----:B------:R-:W-:-:S05]  /*0500*/  FADD R27, R5, 9.9999997473787516356e-06 ;  /* 0x3727c5ac051b7421 */ /* 0x000fca0000000000 */
[----:B------:R-:W2:Y:S01]  /*0510*/  MUFU.SQRT R5, R6 ;  /* 0x0000000600057308 */ /* 0x000ea20000002000 */
[----:B------:R-:W-:-:S07]  /*0520*/  FADD R7, R16, R3 ;  /* 0x0000000310077221 */ /* 0x000fce0000000000 */
[----:B------:R-:W5:Y:S01]  /*0530*/  MUFU.SQRT R4, R4 ;  /* 0x0000000400047308 */ /* 0x000f620000002000 */
[C---:B-1----:R-:W-:Y:S01]  /*0540*/  FSETP.GT.AND P6, PT, R31.reuse, 8.50705917302346158658e+37, PT ;  /* 0x7e8000001f00780b */ /* 0x042fe20003fc4000 */
[----:B------:R-:W-:Y:S01]  /*0550*/  HFMA2.MMA R3, -RZ, RZ, 1.625, 0 ;  /* 0x3e800000ff037435 */ /* 0x000fe200000001ff */
[----:B------:R-:W-:Y:S02]  /*0560*/  FSETP.GEU.AND P5, PT, R31, 1.175494350822287508e-38, PT ;  /* 0x008000001f00780b */ /* 0x000fe40003fae000 */
[C---:B--2---:R-:W-:Y:S02]  /*0570*/  FSETP.GT.AND P3, PT, R5.reuse, 8.50705917302346158658e+37, PT ;  /* 0x7e8000000500780b */ /* 0x044fe40003f64000 */
[----:B------:R-:W-:-:S05]  /*0580*/  FSETP.GEU.AND P0, PT, R5, 1.175494350822287508e-38, PT ;  /* 0x008000000500780b */ /* 0x000fca0003f0e000 */
[----:B------:R-:W-:Y:S02]  /*0590*/  FSEL R6, R3, 1, P6 ;  /* 0x3f80000003067808 */ /* 0x000fe40003000000 */
[----:B------:R-:W-:Y:S01]  /*05a0*/  @P6 FMUL R31, R31, 0.25 ;  /* 0x3e8000001f1f6820 */ /* 0x000fe20000400000 */
[C---:B-----5:R-:W-:Y:S02]  /*05b0*/  FSETP.GT.AND P2, PT, R4.reuse, 8.50705917302346158658e+37, PT ;  /* 0x7e8000000400780b */ /* 0x060fe40003f44000 */
[----:B------:R-:W-:Y:S01]  /*05c0*/  FSETP.GEU.AND P6, PT, R4, 1.175494350822287508e-38, PT ;  /* 0x008000000400780b */ /* 0x000fe20003fce000 */
[----:B------:R-:W-:Y:S01]  /*05d0*/  @!P5 FMUL R31, R31, 16777216 ;  /* 0x4b8000001f1fd820 */ /* 0x000fe20000400000 */
[----:B---3--:R-:W-:Y:S01]  /*05e0*/  FADD R16, -R8, R29 ;  /* 0x0000001d08107221 */ /* 0x008fe20000000100 */
[----:B----4-:R-:W-:Y:S01]  /*05f0*/  FADD R13, -R13, R28 ;  /* 0x0000001c0d0d7221 */ /* 0x010fe20000000100 */
[----:B------:R-:W-:Y:S01]  /*0600*/  @P3 FMUL R5, R5, 0.25 ;  /* 0x3e80000005053820 */ /* 0x000fe20000400000 */
[----:B------:R-:W1:Y:S02]  /*0610*/  LDC.64 R28, c[0x0][0x248] ;  /* 0x00009200ff1c7b82 */ /* 0x000e640000000a00 */
[----:B------:R-:W2:Y:S04]  /*0620*/  MUFU.RCP R31, R31 ;  /* 0x0000001f001f7308 */ /* 0x000ea80000001000 */
[----:B------:R-:W-:Y:S01]  /*0630*/  @P2 FMUL R4, R4, 0.25 ;  /* 0x3e80000004042820 */ /* 0x000fe20000400000 */
[----:B------:R-:W-:-:S03]  /*0640*/  @!P0 FMUL R5, R5, 16777216 ;  /* 0x4b80000005058820 */ /* 0x000fc60000400000 */
[----:B------:R-:W-:Y:S01]  /*0650*/  @!P6 FMUL R4, R4, 16777216 ;  /* 0x4b8000000404e820 */ /* 0x000fe20000400000 */
[----:B------:R-:W-:Y:S01]  /*0660*/  FADD R18, -R10, R21 ;  /* 0x000000150a127221 */ /* 0x000fe20000000100 */
[----:B------:R-:W-:Y:S01]  /*0670*/  @!P5 FMUL R6, R6, 16777216 ;  /* 0x4b8000000606d820 */ /* 0x000fe20000400000 */
[----:B------:R-:W3:Y:S01]  /*0680*/  MUFU.RCP R21, R5 ;  /* 0x0000000500157308 */ /* 0x000ee20000001000 */
[----:B------:R-:W-:Y:S01]  /*0690*/  FADD R12, -R12, R7 ;  /* 0x000000070c0c7221 */ /* 0x000fe20000000100 */
[----:B------:R-:W-:-:S06]  /*06a0*/  FSEL R7, R3, 1, P2 ;  /* 0x3f80000003077808 */ /* 0x000fcc0001000000 */
[----:B------:R-:W4:Y:S01]  /*06b0*/  MUFU.RCP R32, R4 ;  /* 0x0000000400207308 */ /* 0x000f220000001000 */
[----:B--2---:R-:W-:Y:S01]  /*06c0*/  FMUL R31, R31, R6 ;  /* 0x000000061f1f7220 */ /* 0x004fe20000400000 */
[----:B------:R-:W-:Y:S01]  /*06d0*/  FSEL R6, R3, 1, P3 ;  /* 0x3f80000003067808 */ /* 0x000fe20001800000 */
[----:B------:R-:W-:-:S04]  /*06e0*/  @!P6 FMUL R7, R7, 16777216 ;  /* 0x4b8000000707e820 */ /* 0x000fc80000400000 */
[----:B------:R-:W-:Y:S01]  /*06f0*/  @!P0 FMUL R6, R6, 16777216 ;  /* 0x4b80000006068820 */ /* 0x000fe20000400000 */
[----:B------:R-:W-:Y:S01]  /*0700*/  FADD R17, -R9, R30 ;  /* 0x0000001e09117221 */ /* 0x000fe20000000100 */
[----:B0-----:R-:W-:-:S04]  /*0710*/  IMAD.WIDE R8, R20, 0x4, R34 ;  /* 0x0000000414087825 */ /* 0x001fc800078e0222 */
[----:B---3--:R-:W-:Y:S01]  /*0720*/  FMUL R21, R21, R6 ;  /* 0x0000000615157220 */ /* 0x008fe20000400000 */
[----:B----4-:R-:W-:Y:S01]  /*0730*/  FMUL R32, R32, R7 ;  /* 0x0000000720207220 */ /* 0x010fe20000400000 */
[----:B-1----:R-:W-:-:S04]  /*0740*/  IMAD.WIDE R6, R20, 0x4, R28 ;  /* 0x0000000414067825 */ /* 0x002fc800078e021c */
[----:B------:R-:W-:Y:S02]  /*0750*/  FADD R19, -R11, R24 ;  /* 0x000000180b137221 */ /* 0x000fe40000000100 */
[----:B------:R-:W2:Y:S04]  /*0760*/  LDG.E.EL.128 R8, desc[UR4][R8.64] ;  /* 0x0000000408087981 */ /* 0x000ea8000c2e1d00 */
[----:B------:R-:W2:Y:S01]  /*0770*/  LDG.E.EL.128 R4, desc[UR4][R6.64] ;  /* 0x0000000406047981 */ /* 0x000ea2000c2e1d00 */
[----:B------:R-:W-:Y:S01]  /*0780*/  FMUL R31, R31, R16 ;  /* 0x000000101f1f7220 */ /* 0x000fe20000400000 */
[----:B------:R-:W-:-:S04]  /*0790*/  IMAD.WIDE R36, R2, 0x4, R22 ;  /* 0x0000000402247825 */ /* 0x000fc800078e0216 */
[----:B------:R-:W-:Y:S01]  /*07a0*/  IMAD.WIDE R22, R2, 0x4, R28 ;  /* 0x0000000402167825 */ /* 0x000fe200078e021c */
[----:B------:R-:W0:Y:S02]  /*07b0*/  MUFU.SQRT R27, R27 ;  /* 0x0000001b001b7308 */ /* 0x000e240000002000 */
[C---:B0-----:R-:W-:Y:S02]  /*07c0*/  FSETP.GT.AND P4, PT, R27.reuse, 8.50705917302346158658e+37, PT ;  /* 0x7e8000001b00780b */ /* 0x041fe40003f84000 */
[----:B------:R-:W-:-:S11]  /*07d0*/  FSETP.GEU.AND P1, PT, R27, 1.175494350822287508e-38, PT ;  /* 0x008000001b00780b */ /* 0x000fd60003f2e000 */
[----:B------:R-:W-:-:S04]  /*07e0*/  @P4 FMUL R27, R27, 0.25 ;  /* 0x3e8000001b1b4820 */ /* 0x000fc80000400000 */
[----:B------:R-:W-:-:S06]  /*07f0*/  @!P1 FMUL R27, R27, 16777216 ;  /* 0x4b8000001b1b9820 */ /* 0x000fcc0000400000 */
[----:B------:R-:W0:Y:S01]  /*0800*/  MUFU.RCP R27, R27 ;  /* 0x0000001b001b7308 */ /* 0x000e220000001000 */
[----:B------:R-:W-:-:S05]  /*0810*/  FSEL R24, R3, 1, P4 ;  /* 0x3f80000003187808 */ /* 0x000fca0002000000 */
[----:B------:R-:W-:Y:S01]  /*0820*/  @!P1 FMUL R24, R24, 16777216 ;  /* 0x4b80000018189820 */ /* 0x000fe20000400000 */
[----:B------:R-:W-:Y:S01]  /*0830*/  FADD R15, -R15, R26 ;  /* 0x0000001a0f0f7221 */ /* 0x000fe20000000100 */
[----:B------:R-:W-:Y:S02]  /*0840*/  FMUL R21, R21, R18 ;  /* 0x0000001215157220 */ /* 0x000fe40000400000 */
[----:B0-----:R-:W-:Y:S01]  /*0850*/  FMUL R24, R27, R24 ;  /* 0x000000181b187220 */ /* 0x001fe20000400000 */
[----:B------:R-:W-:-:S04]  /*0860*/  IMAD.WIDE R26, R2, 0x4, R34 ;  /* 0x00000004021a7825 */ /* 0x000fc800078e0222 */
[----:B------:R-:W-:Y:S01]  /*0870*/  FMUL R24, R24, R17 ;  /* 0x0000001118187220 */ /* 0x000fe20000400000 */
[----:B------:R-:W-:Y:S01]  /*0880*/  FADD R14, -R14, R25 ;  /* 0x000000190e0e7221 */ /* 0x000fe20000000100 */
[----:B--2---:R-:W-:Y:S02]  /*0890*/  FFMA R4, R4, R31, R8 ;  /* 0x0000001f04047223 */ /* 0x004fe40000000008 */
[----:B------:R-:W2:Y:S01]  /*08a0*/  LDG.E.EL.128 R28, desc[UR4][R36.64] ;  /* 0x00000004241c7981 */ /* 0x000ea2000c2e1d00 */
[----:B------:R-:W-:Y:S01]  /*08b0*/  FFMA R5, R5, R24, R9 ;  /* 0x0000001805057223 */ /* 0x000fe20000000009 */
[----:B------:R-:W-:Y:S02]  /*08c0*/  FFMA R6, R6, R21, R10 ;  /* 0x0000001506067223 */ /* 0x000fe4000000000a */
[----:B------:R-:W3:Y:S04]  /*08d0*/  LDG.E.EL.128 R20, desc[UR4][R22.64] ;  /* 0x0000000416147981 */ /* 0x000ee8000c2e1d00 */
[----:B------:R-:W3:Y:S01]  /*08e0*/  LDG.E.EL.128 R24, desc[UR4][R26.64] ;  /* 0x000000041a187981 */ /* 0x000ee2000c2e1d00 */
[----:B------:R-:W-:-:S04]  /*08f0*/  FMUL R32, R32, R19 ;  /* 0x0000001320207220 */ /* 0x000fc80000400000 */
[----:B------:R-:W-:-:S05]  /*0900*/  FFMA R7, R7, R32, R11 ;  /* 0x0000002007077223 */ /* 0x000fca000000000b */
[----:B------:R-:W-:-:S04]  /*0910*/  FSETP.GEU.AND P6, PT, R7, RZ, PT ;  /* 0x000000ff0700720b */ /* 0x000fc80003fce000 */
[----:B------:R-:W-:Y:S01]  /*0920*/  SEL R7, R7, RZ, P6 ;  /* 0x000000ff07077207 */ /* 0x000fe20003000000 */
[----:B--2---:R-:W-:-:S04]  /*0930*/  FADD R28, R28, 9.9999997473787516356e-06 ;  /* 0x3727c5ac1c1c7421 */ /* 0x004fc80000000000 */
[----:B------:R-:W0:Y:S01]  /*0940*/  MUFU.SQRT R2, R28 ;  /* 0x0000001c00027308 */ /* 0x000e220000002000 */
[----:B------:R-:W-:-:S07]  /*0950*/  FADD R29, R29, 9.9999997473787516356e-06 ;  /* 0x3727c5ac1d1d7421 */ /* 0x000fce0000000000 */
[----:B------:R-:W1:Y:S01]  /*0960*/  MUFU.SQRT R10, R29 ;  /* 0x0000001d000a7308 */ /* 0x000e620000002000 */
[C---:B0-----:R-:W-:Y:S02]  /*0970*/  FSETP.GT.AND P0, PT, R2.reuse, 8.50705917302346158658e+37, PT ;  /* 0x7e8000000200780b */ /* 0x041fe40003f04000 */
[----:B------:R-:W-:Y:S02]  /*0980*/  FSETP.GEU.AND P1, PT, R2, 1.175494350822287508e-38, PT ;  /* 0x008000000200780b */ /* 0x000fe40003f2e000 */
[----:B------:R-:W-:-:S09]  /*0990*/  FSEL R8, R3, 1, P0 ;  /* 0x3f80000003087808 */ /* 0x000fd20000000000 */
[----:B------:R-:W-:Y:S01]  /*09a0*/  @P0 FMUL R2, R2, 0.25 ;  /* 0x3e80000002020820 */ /* 0x000fe20000400000 */
[----:B-1----:R-:W-:Y:S01]  /*09b0*/  FSETP.GT.AND P0, PT, R10, 8.50705917302346158658e+37, PT ;  /* 0x7e8000000a00780b */ /* 0x002fe20003f04000 */
[----:B------:R-:W-:Y:S02]  /*09c0*/  @!P1 FMUL R8, R8, 16777216 ;  /* 0x4b80000008089820 */ /* 0x000fe40000400000 */
[----:B------:R-:W-:Y:S01]  /*09d0*/  @!P1 FMUL R2, R2, 16777216 ;  /* 0x4b80000002029820 */ /* 0x000fe20000400000 */
[----:B------:R-:W-:-:S03]  /*09e0*/  FSETP.GEU.AND P1, PT, R10, 1.175494350822287508e-38, PT ;  /* 0x008000000a00780b */ /* 0x000fc60003f2e000 */
[----:B------:R-:W0:Y:S06]  /*09f0*/  MUFU.RCP R9, R2 ;  /* 0x0000000200097308 */ /* 0x000e2c0000001000 */
[----:B------:R-:W-:-:S04]  /*0a00*/  @P0 FMUL R10, R10, 0.25 ;  /* 0x3e8000000a0a0820 */ /* 0x000fc80000400000 */
[----:B------:R-:W-:Y:S01]  /*0a10*/  @!P1 FMUL R10, R10, 16777216 ;  /* 0x4b8000000a0a9820 */ /* 0x000fe20000400000 */
[----:B0-----:R-:W-:-:S03]  /*0a20*/  FMUL R9, R9, R8 ;  /* 0x0000000809097220 */ /* 0x001fc60000400000 */
[----:B------:R-:W0:Y:S01]  /*0a30*/  MUFU.RCP R8, R10 ;  /* 0x0000000a00087308 */ /* 0x000e220000001000 */
[----:B------:R-:W-:Y:S01]  /*0a40*/  FSEL R11, R3, 1, P0 ;  /* 0x3f800000030b7808 */ /* 0x000fe20000000000 */
[----:B------:R-:W-:Y:S01]  /*0a50*/  FADD R30, R30, 9.9999997473787516356e-06 ;  /* 0x3727c5ac1e1e7421 */ /* 0x000fe20000000000 */
[----:B------:R-:W-:-:S03]  /*0a60*/  FADD R31, R31, 9.9999997473787516356e-06 ;  /* 0x3727c5ac1f1f7421 */ /* 0x000fc60000000000 */
[----:B------:R-:W-:Y:S02]  /*0a70*/  @!P1 FMUL R11, R11, 16777216 ;  /* 0x4b8000000b0b9820 */ /* 0x000fe40000400000 */
[----:B------:R-:W1:Y:S02]  /*0a80*/  MUFU.SQRT R2, R30 ;  /* 0x0000001e00027308 */ /* 0x000e640000002000 */
[----:B0-----:R-:W-:-:S06]  /*0a90*/  FMUL R8, R8, R11 ;  /* 0x0000000b08087220 */ /* 0x001fcc0000400000 */
[----:B------:R-:W0:Y:S01]  /*0aa0*/  MUFU.SQRT R11, R31 ;  /* 0x0000001f000b7308 */ /* 0x000e220000002000 */
[C---:B-1----:R-:W-:Y:S02]  /*0ab0*/  FSETP.GT.AND P0, PT, R2.reuse, 8.50705917302346158658e+37, PT ;  /* 0x7e8000000200780b */ /* 0x042fe40003f04000 */
[----:B------:R-:W-:Y:S02]  /*0ac0*/  FSETP.GEU.AND P2, PT, R2, 1.175494350822287508e-38, PT ;  /* 0x008000000200780b */ /* 0x000fe40003f4e000 */
[C---:B0-----:R-:W-:Y:S02]  /*0ad0*/  FSETP.GT.AND P1, PT, R11.reuse, 8.50705917302346158658e+37, PT ;  /* 0x7e8000000b00780b */ /* 0x041fe40003f24000 */
[----:B------:R-:W-:-:S07]  /*0ae0*/  FSETP.GEU.AND P3, PT, R11, 1.175494350822287508e-38, PT ;  /* 0x008000000b00780b */ /* 0x000fce0003f6e000 */
[----:B------:R-:W-:Y:S01]  /*0af0*/  @P0 FMUL R2, R2, 0.25 ;  /* 0x3e80000002020820 */ /* 0x000fe20000400000 */
[----:B------:R-:W-:-:S03]  /*0b00*/  FMUL R9, R9, R12 ;  /* 0x0000000c09097220 */ /* 0x000fc60000400000 */
[----:B------:R-:W-:Y:S01]  /*0b10*/  @!P2 FMUL R2, R2, 16777216 ;  /* 0x4b8000000202a820 */ /* 0x000fe20000400000 */
[----:B------:R-:W-:Y:S01]  /*0b20*/  @P1 FMUL R11, R11, 0.25 ;  /* 0x3e8000000b0b1820 */ /* 0x000fe20000400000 */
[----:B---3--:R-:W-:-:S03]  /*0b30*/  FFMA R20, R20, R9, R24 ;  /* 0x0000000914147223 */ /* 0x008fc60000000018 */
[----:B------:R-:W-:Y:S01]  /*0b40*/  @!P3 FMUL R11, R11, 16777216 ;  /* 0x4b8000000b0bb820 */ /* 0x000fe20000400000 */
[----:B------:R-:W-:Y:S01]  /*0b50*/  FMUL R24, R8, R13 ;  /* 0x0000000d08187220 */ /* 0x000fe20000400000 */
[----:B------:R-:W0:Y:S01]  /*0b60*/  MUFU.RCP R2, R2 ;  /* 0x0000000200027308 */ /* 0x000e220000001000 */
[----:B------:R-:W1:Y:S02]  /*0b70*/  LDC.64 R8, c[0x0][0x258] ;  /* 0x00009600ff087b82 */ /* 0x000e640000000a00 */
[----:B------:R-:W-:Y:S01]  /*0b80*/  FFMA R21, R21, R24, R25 ;  /* 0x0000001815157223 */ /* 0x000fe20000000019 */
[----:B------:R-:W-:-:S04]  /*0b90*/  FSEL R25, R3, 1, P0 ;  /* 0x3f80000003197808 */ /* 0x000fc80000000000 */
[----:B------:R-:W2:Y:S01]  /*0ba0*/  MUFU.RCP R10, R11 ;  /* 0x0000000b000a7308 */ /* 0x000ea20000001000 */
[----:B------:R-:W-:Y:S01]  /*0bb0*/  FSEL R3, R3, 1, P1 ;  /* 0x3f80000003037808 */ /* 0x000fe20000800000 */
[----:B------:R-:W-:-:S04]  /*0bc0*/  @!P2 FMUL R25, R25, 16777216 ;  /* 0x4b8000001919a820 */ /* 0x000fc80000400000 */
[----:B------:R-:W-:Y:S01]  /*0bd0*/  @!P3 FMUL R3, R3, 16777216 ;  /* 0x4b8000000303b820 */ /* 0x000fe20000400000 */
[----:B0-----:R-:W-:-:S03]  /*0be0*/  FMUL R25, R2, R25 ;  /* 0x0000001902197220 */ /* 0x001fc60000400000 */
[----:B--2---:R-:W-:Y:S02]  /*0bf0*/  FMUL R10, R10, R3 ;  /* 0x000000030a0a7220 */ /* 0x004fe40000400000 */
[----:B------:R-:W0:Y:S01]  /*0c00*/  LDC.64 R2, c[0x0][0x260] ;  /* 0x00009800ff027b82 */ /* 0x000e220000000a00 */
[----:B------:R-:W-:Y:S01]  /*0c10*/  FMUL R25, R25, R14 ;  /* 0x0000000e19197220 */ /* 0x000fe20000400000 */
[----:B------:R-:W-:-:S03]  /*0c20*/  FMUL R10, R10, R15 ;  /* 0x0000000f0a0a7220 */ /* 0x000fc60000400000 */
[----:B------:R-:W-:Y:S01]  /*0c30*/  FFMA R26, R22, R25, R26 ;  /* 0x00000019161a7223 */ /* 0x000fe2000000001a */
[----:B------:R-:W-:Y:S01]  /*0c40*/  FFMA R27, R23, R10, R27 ;  /* 0x0000000a171b7223 */ /* 0x000fe2000000001b */
[----:B------:R-:W-:Y:S02]  /*0c50*/  FSETP.GEU.AND P0, PT, R6, RZ, PT ;  /* 0x000000ff0600720b */ /* 0x000fe40003f0e000 */
[----:B------:R-:W-:Y:S02]  /*0c60*/  FSETP.GEU.AND P1, PT, R5, RZ, PT ;  /* 0x000000ff0500720b */ /* 0x000fe40003f2e000 */
[----:B------:R-:W-:Y:S02]  /*0c70*/  FSETP.GEU.AND P2, PT, R4, RZ, PT ;  /* 0x000000ff0400720b */ /* 0x000fe40003f4e000 */
[----:B------:R-:W-:Y:S02]  /*0c80*/  FSETP.GEU.AND P3, PT, R26, RZ, PT ;  /* 0x000000ff1a00720b */ /* 0x000fe40003f6e000 */
[----:B------:R-:W-:-:S02]  /*0c90*/  FSETP.GEU.AND P4, PT, R21, RZ, PT ;  /* 0x000000ff1500720b */ /* 0x000fc40003f8e000 */
[----:B------:R-:W-:Y:S02]  /*0ca0*/  FSETP.GEU.AND P5, PT, R20, RZ, PT ;  /* 0x000000ff1400720b */ /* 0x000fe40003fae000 */
[----:B------:R-:W-:Y:S01]  /*0cb0*/  FSETP.GEU.AND P6, PT, R27, RZ, PT ;  /* 0x000000ff1b00720b */ /* 0x000fe20003fce000 */
[----:B-1----:R-:W-:Y:S01]  /*0cc0*/  IMAD.WIDE R22, R0, 0x4, R8 ;  /* 0x0000000400167825 */ /* 0x002fe200078e0208 */
[----:B------:R-:W-:Y:S02]  /*0cd0*/  SEL R6, R6, RZ, P0 ;  /* 0x000000ff06067207 */ /* 0x000fe40000000000 */
[----:B------:R-:W-:Y:S01]  /*0ce0*/  SEL R5, R5, RZ, P1 ;  /* 0x000000ff05057207 */ /* 0x000fe20000800000 */
[----:B0-----:R-:W-:Y:S01]  /*0cf0*/  IMAD.WIDE R2, R0, 0x4, R2 ;  /* 0x0000000400027825 */ /* 0x001fe200078e0202 */
[----:B------:R-:W-:Y:S02]  /*0d00*/  SEL R4, R4, RZ, P2 ;  /* 0x000000ff04047207 */ /* 0x000fe40001000000 */
[----:B------:R-:W-:-:S02]  /*0d10*/  SEL R10, R26, RZ, P3 ;  /* 0x000000ff1a0a7207 */ /* 0x000fc40001800000 */
[----:B------:R-:W-:Y:S02]  /*0d20*/  SEL R9, R21, RZ, P4 ;  /* 0x000000ff15097207 */ /* 0x000fe40002000000 */
[----:B------:R-:W-:Y:S02]  /*0d30*/  SEL R8, R20, RZ, P5 ;  /* 0x000000ff14087207 */ /* 0x000fe40002800000 */
[----:B------:R-:W-:Y:S01]  /*0d40*/  SEL R11, R27, RZ, P6 ;  /* 0x000000ff1b0b7207 */ /* 0x000fe20003000000 */
[----:B------:R-:W-:Y:S04]  /*0d50*/  STG.E.128 desc[UR4][R22.64], R4 ;  /* 0x0000000416007986 */ /* 0x000fe8000c101d04 */
[----:B------:R-:W-:Y:S04]  /*0d60*/  STG.E.128 desc[UR4][R22.64+0x800], R8 ;  /* 0x0008000816007986 */ /* 0x000fe8000c101d04 */
[----:B------:R-:W-:Y:S04]  /*0d70*/  STG.E.128 desc[UR4][R2.64], R16 ;  /* 0x0000001002007986 */ /* 0x000fe8000c101d04 */
[----:B------:R-:W-:Y:S01]  /*0d80*/  STG.E.128 desc[UR4][R2.64+0x800], R12 ;  /* 0x0008000c02007986 */ /* 0x000fe2000c101d04 */
[----:B------:R-:W-:Y:S05]  /*0d90*/  EXIT ;  /* 0x000000000000794d */ /* 0x000fea0003800000 */
.L_x_0:
[----:B------:R-:W-:-:S00]  /*0da0*/  BRA `(.L_x_0) ;  /* 0xfffffffc00fc7947 */ /* 0x000fc0000383ffff */
[----:B------:R-:W-:-:S00]  /*0db0*/  NOP ;  /* 0x0000000000007918 */ /* 0x000fc00000000000 */
        /* <DEDUP_REMOVED lines=12> */
.L_x_1:


//--------------------- .nv.global.init           --------------------------
	.section	.nv.global.init,"aw",@progbits
.nv.global.init:
	.type		_$_str,@object
	.size		_$_str,(_$_str_$_2 - _$_str)
_$_str:
        /*0000*/ 	.byte	0x5f, 0x5f, 0x43, 0x55, 0x44, 0x41, 0x5f, 0x46, 0x54, 0x5a, 0x00
	.type		_$_str_$_2,@object
	.size		_$_str_$_2,(.L_1 - _$_str_$_2)
_$_str_$_2:
        /*000b*/ 	.byte	0x5f, 0x5f, 0x43, 0x55, 0x44, 0x41, 0x5f, 0x50, 0x52, 0x45, 0x43, 0x5f, 0x53, 0x51, 0x52, 0x54
        /*001b*/ 	.byte	0x00
.L_1:


//--------------------- .nv.constant0.triton_poi_fused__native_batch_norm_legit_no_training_add_native_batch_norm_backward_relu_13 --------------------------
	.section	.nv.constant0.triton_poi_fused__native_batch_norm_legit_no_training_add_native_batch_norm_backward_relu_13,"a",@progbits
	.sectionflags	@""
	.align	4
.nv.constant0.triton_poi_fused__native_batch_norm_legit_no_training_add_native_batch_norm_backward_relu_13:
	.zero		620
